//
// Generated by NVIDIA NVVM Compiler
//
// Compiler Build ID: CL-36424714
// Cuda compilation tools, release 13.0, V13.0.88
// Based on NVVM 20.0.0
//

.version 9.0
.target sm_100
.address_size 64

	// .globl	_Z10dis_matrixPdi
.extern .func  (.param .b32 func_retval0) vprintf
(
	.param .b64 vprintf_param_0,
	.param .b64 vprintf_param_1
)
;
.global .align 1 .b8 $str[6] = {37, 46, 49, 102, 9};
.global .align 1 .b8 $str$1[2] = {10};

.visible .entry _Z10dis_matrixPdi(
	.param .u64 .ptr .align 1 _Z10dis_matrixPdi_param_0,
	.param .u32 _Z10dis_matrixPdi_param_1
)
{
	.local .align 8 .b8 	__local_depot0[8];
	.reg .b64 	%SP;
	.reg .b64 	%SPL;
	.reg .pred 	%p<10>;
	.reg .b32 	%r<83>;
	.reg .b64 	%rd<32>;
	.reg .b64 	%fd<30>;

	mov.u64 	%SPL, __local_depot0;
	cvta.local.u64 	%SP, %SPL;
	ld.param.u64 	%rd9, [_Z10dis_matrixPdi_param_0];
	ld.param.u32 	%r16, [_Z10dis_matrixPdi_param_1];
	cvta.to.global.u64 	%rd1, %rd9;
	add.u64 	%rd10, %SP, 0;
	add.u64 	%rd2, %SPL, 0;
	setp.lt.s32 	%p1, %r16, 1;
	@%p1 bra 	$L__BB0_13;
	and.b32  	%r1, %r16, 15;
	setp.lt.u32 	%p2, %r16, 16;
	mov.b32 	%r80, 0;
	@%p2 bra 	$L__BB0_4;
	and.b32  	%r80, %r16, 2147483632;
	neg.s32 	%r78, %r80;
	add.s64 	%rd30, %rd1, 64;
	mov.u64 	%rd11, $str;
$L__BB0_3:
	.pragma "nounroll";
	ld.global.f64 	%fd1, [%rd30+-64];
	st.local.f64 	[%rd2], %fd1;
	cvta.global.u64 	%rd12, %rd11;
	{ // callseq 0, 0
	.param .b64 param0;
	st.param.b64 	[param0], %rd12;
	.param .b64 param1;
	st.param.b64 	[param1], %rd10;
	.param .b32 retval0;
	call.uni (retval0), 
	vprintf, 
	(
	param0, 
	param1
	);
	ld.param.b32 	%r18, [retval0];
	} // callseq 0
	ld.global.f64 	%fd2, [%rd30+-56];
	st.local.f64 	[%rd2], %fd2;
	{ // callseq 1, 0
	.param .b64 param0;
	st.param.b64 	[param0], %rd12;
	.param .b64 param1;
	st.param.b64 	[param1], %rd10;
	.param .b32 retval0;
	call.uni (retval0), 
	vprintf, 
	(
	param0, 
	param1
	);
	ld.param.b32 	%r20, [retval0];
	} // callseq 1
	ld.global.f64 	%fd3, [%rd30+-48];
	st.local.f64 	[%rd2], %fd3;
	{ // callseq 2, 0
	.param .b64 param0;
	st.param.b64 	[param0], %rd12;
	.param .b64 param1;
	st.param.b64 	[param1], %rd10;
	.param .b32 retval0;
	call.uni (retval0), 
	vprintf, 
	(
	param0, 
	param1
	);
	ld.param.b32 	%r22, [retval0];
	} // callseq 2
	ld.global.f64 	%fd4, [%rd30+-40];
	st.local.f64 	[%rd2], %fd4;
	{ // callseq 3, 0
	.param .b64 param0;
	st.param.b64 	[param0], %rd12;
	.param .b64 param1;
	st.param.b64 	[param1], %rd10;
	.param .b32 retval0;
	call.uni (retval0), 
	vprintf, 
	(
	param0, 
	param1
	);
	ld.param.b32 	%r24, [retval0];
	} // callseq 3
	ld.global.f64 	%fd5, [%rd30+-32];
	st.local.f64 	[%rd2], %fd5;
	{ // callseq 4, 0
	.param .b64 param0;
	st.param.b64 	[param0], %rd12;
	.param .b64 param1;
	st.param.b64 	[param1], %rd10;
	.param .b32 retval0;
	call.uni (retval0), 
	vprintf, 
	(
	param0, 
	param1
	);
	ld.param.b32 	%r26, [retval0];
	} // callseq 4
	ld.global.f64 	%fd6, [%rd30+-24];
	st.local.f64 	[%rd2], %fd6;
	{ // callseq 5, 0
	.param .b64 param0;
	st.param.b64 	[param0], %rd12;
	.param .b64 param1;
	st.param.b64 	[param1], %rd10;
	.param .b32 retval0;
	call.uni (retval0), 
	vprintf, 
	(
	param0, 
	param1
	);
	ld.param.b32 	%r28, [retval0];
	} // callseq 5
	ld.global.f64 	%fd7, [%rd30+-16];
	st.local.f64 	[%rd2], %fd7;
	{ // callseq 6, 0
	.param .b64 param0;
	st.param.b64 	[param0], %rd12;
	.param .b64 param1;
	st.param.b64 	[param1], %rd10;
	.param .b32 retval0;
	call.uni (retval0), 
	vprintf, 
	(
	param0, 
	param1
	);
	ld.param.b32 	%r30, [retval0];
	} // callseq 6
	ld.global.f64 	%fd8, [%rd30+-8];
	st.local.f64 	[%rd2], %fd8;
	{ // callseq 7, 0
	.param .b64 param0;
	st.param.b64 	[param0], %rd12;
	.param .b64 param1;
	st.param.b64 	[param1], %rd10;
	.param .b32 retval0;
	call.uni (retval0), 
	vprintf, 
	(
	param0, 
	param1
	);
	ld.param.b32 	%r32, [retval0];
	} // callseq 7
	ld.global.f64 	%fd9, [%rd30];
	st.local.f64 	[%rd2], %fd9;
	{ // callseq 8, 0
	.param .b64 param0;
	st.param.b64 	[param0], %rd12;
	.param .b64 param1;
	st.param.b64 	[param1], %rd10;
	.param .b32 retval0;
	call.uni (retval0), 
	vprintf, 
	(
	param0, 
	param1
	);
	ld.param.b32 	%r34, [retval0];
	} // callseq 8
	ld.global.f64 	%fd10, [%rd30+8];
	st.local.f64 	[%rd2], %fd10;
	{ // callseq 9, 0
	.param .b64 param0;
	st.param.b64 	[param0], %rd12;
	.param .b64 param1;
	st.param.b64 	[param1], %rd10;
	.param .b32 retval0;
	call.uni (retval0), 
	vprintf, 
	(
	param0, 
	param1
	);
	ld.param.b32 	%r36, [retval0];
	} // callseq 9
	ld.global.f64 	%fd11, [%rd30+16];
	st.local.f64 	[%rd2], %fd11;
	{ // callseq 10, 0
	.param .b64 param0;
	st.param.b64 	[param0], %rd12;
	.param .b64 param1;
	st.param.b64 	[param1], %rd10;
	.param .b32 retval0;
	call.uni (retval0), 
	vprintf, 
	(
	param0, 
	param1
	);
	ld.param.b32 	%r38, [retval0];
	} // callseq 10
	ld.global.f64 	%fd12, [%rd30+24];
	st.local.f64 	[%rd2], %fd12;
	{ // callseq 11, 0
	.param .b64 param0;
	st.param.b64 	[param0], %rd12;
	.param .b64 param1;
	st.param.b64 	[param1], %rd10;
	.param .b32 retval0;
	call.uni (retval0), 
	vprintf, 
	(
	param0, 
	param1
	);
	ld.param.b32 	%r40, [retval0];
	} // callseq 11
	ld.global.f64 	%fd13, [%rd30+32];
	st.local.f64 	[%rd2], %fd13;
	{ // callseq 12, 0
	.param .b64 param0;
	st.param.b64 	[param0], %rd12;
	.param .b64 param1;
	st.param.b64 	[param1], %rd10;
	.param .b32 retval0;
	call.uni (retval0), 
	vprintf, 
	(
	param0, 
	param1
	);
	ld.param.b32 	%r42, [retval0];
	} // callseq 12
	ld.global.f64 	%fd14, [%rd30+40];
	st.local.f64 	[%rd2], %fd14;
	{ // callseq 13, 0
	.param .b64 param0;
	st.param.b64 	[param0], %rd12;
	.param .b64 param1;
	st.param.b64 	[param1], %rd10;
	.param .b32 retval0;
	call.uni (retval0), 
	vprintf, 
	(
	param0, 
	param1
	);
	ld.param.b32 	%r44, [retval0];
	} // callseq 13
	ld.global.f64 	%fd15, [%rd30+48];
	st.local.f64 	[%rd2], %fd15;
	{ // callseq 14, 0
	.param .b64 param0;
	st.param.b64 	[param0], %rd12;
	.param .b64 param1;
	st.param.b64 	[param1], %rd10;
	.param .b32 retval0;
	call.uni (retval0), 
	vprintf, 
	(
	param0, 
	param1
	);
	ld.param.b32 	%r46, [retval0];
	} // callseq 14
	ld.global.f64 	%fd16, [%rd30+56];
	st.local.f64 	[%rd2], %fd16;
	{ // callseq 15, 0
	.param .b64 param0;
	st.param.b64 	[param0], %rd12;
	.param .b64 param1;
	st.param.b64 	[param1], %rd10;
	.param .b32 retval0;
	call.uni (retval0), 
	vprintf, 
	(
	param0, 
	param1
	);
	ld.param.b32 	%r48, [retval0];
	} // callseq 15
	add.s32 	%r78, %r78, 16;
	add.s64 	%rd30, %rd30, 128;
	setp.ne.s32 	%p3, %r78, 0;
	@%p3 bra 	$L__BB0_3;
$L__BB0_4:
	setp.eq.s32 	%p4, %r1, 0;
	@%p4 bra 	$L__BB0_13;
	and.b32  	%r7, %r16, 7;
	setp.lt.u32 	%p5, %r1, 8;
	@%p5 bra 	$L__BB0_7;
	mul.wide.u32 	%rd14, %r80, 8;
	add.s64 	%rd15, %rd1, %rd14;
	ld.global.f64 	%fd17, [%rd15];
	st.local.f64 	[%rd2], %fd17;
	mov.u64 	%rd16, $str;
	cvta.global.u64 	%rd17, %rd16;
	add.u64 	%rd18, %SP, 0;
	{ // callseq 16, 0
	.param .b64 param0;
	st.param.b64 	[param0], %rd17;
	.param .b64 param1;
	st.param.b64 	[param1], %rd18;
	.param .b32 retval0;
	call.uni (retval0), 
	vprintf, 
	(
	param0, 
	param1
	);
	ld.param.b32 	%r50, [retval0];
	} // callseq 16
	ld.global.f64 	%fd18, [%rd15+8];
	st.local.f64 	[%rd2], %fd18;
	{ // callseq 17, 0
	.param .b64 param0;
	st.param.b64 	[param0], %rd17;
	.param .b64 param1;
	st.param.b64 	[param1], %rd18;
	.param .b32 retval0;
	call.uni (retval0), 
	vprintf, 
	(
	param0, 
	param1
	);
	ld.param.b32 	%r52, [retval0];
	} // callseq 17
	ld.global.f64 	%fd19, [%rd15+16];
	st.local.f64 	[%rd2], %fd19;
	{ // callseq 18, 0
	.param .b64 param0;
	st.param.b64 	[param0], %rd17;
	.param .b64 param1;
	st.param.b64 	[param1], %rd18;
	.param .b32 retval0;
	call.uni (retval0), 
	vprintf, 
	(
	param0, 
	param1
	);
	ld.param.b32 	%r54, [retval0];
	} // callseq 18
	ld.global.f64 	%fd20, [%rd15+24];
	st.local.f64 	[%rd2], %fd20;
	{ // callseq 19, 0
	.param .b64 param0;
	st.param.b64 	[param0], %rd17;
	.param .b64 param1;
	st.param.b64 	[param1], %rd18;
	.param .b32 retval0;
	call.uni (retval0), 
	vprintf, 
	(
	param0, 
	param1
	);
	ld.param.b32 	%r56, [retval0];
	} // callseq 19
	ld.global.f64 	%fd21, [%rd15+32];
	st.local.f64 	[%rd2], %fd21;
	{ // callseq 20, 0
	.param .b64 param0;
	st.param.b64 	[param0], %rd17;
	.param .b64 param1;
	st.param.b64 	[param1], %rd18;
	.param .b32 retval0;
	call.uni (retval0), 
	vprintf, 
	(
	param0, 
	param1
	);
	ld.param.b32 	%r58, [retval0];
	} // callseq 20
	ld.global.f64 	%fd22, [%rd15+40];
	st.local.f64 	[%rd2], %fd22;
	{ // callseq 21, 0
	.param .b64 param0;
	st.param.b64 	[param0], %rd17;
	.param .b64 param1;
	st.param.b64 	[param1], %rd18;
	.param .b32 retval0;
	call.uni (retval0), 
	vprintf, 
	(
	param0, 
	param1
	);
	ld.param.b32 	%r60, [retval0];
	} // callseq 21
	ld.global.f64 	%fd23, [%rd15+48];
	st.local.f64 	[%rd2], %fd23;
	{ // callseq 22, 0
	.param .b64 param0;
	st.param.b64 	[param0], %rd17;
	.param .b64 param1;
	st.param.b64 	[param1], %rd18;
	.param .b32 retval0;
	call.uni (retval0), 
	vprintf, 
	(
	param0, 
	param1
	);
	ld.param.b32 	%r62, [retval0];
	} // callseq 22
	ld.global.f64 	%fd24, [%rd15+56];
	st.local.f64 	[%rd2], %fd24;
	{ // callseq 23, 0
	.param .b64 param0;
	st.param.b64 	[param0], %rd17;
	.param .b64 param1;
	st.param.b64 	[param1], %rd18;
	.param .b32 retval0;
	call.uni (retval0), 
	vprintf, 
	(
	param0, 
	param1
	);
	ld.param.b32 	%r64, [retval0];
	} // callseq 23
	add.s32 	%r80, %r80, 8;
$L__BB0_7:
	setp.eq.s32 	%p6, %r7, 0;
	@%p6 bra 	$L__BB0_13;
	and.b32  	%r10, %r16, 3;
	setp.lt.u32 	%p7, %r7, 4;
	@%p7 bra 	$L__BB0_10;
	mul.wide.u32 	%rd19, %r80, 8;
	add.s64 	%rd20, %rd1, %rd19;
	ld.global.f64 	%fd25, [%rd20];
	st.local.f64 	[%rd2], %fd25;
	mov.u64 	%rd21, $str;
	cvta.global.u64 	%rd22, %rd21;
	add.u64 	%rd23, %SP, 0;
	{ // callseq 24, 0
	.param .b64 param0;
	st.param.b64 	[param0], %rd22;
	.param .b64 param1;
	st.param.b64 	[param1], %rd23;
	.param .b32 retval0;
	call.uni (retval0), 
	vprintf, 
	(
	param0, 
	param1
	);
	ld.param.b32 	%r66, [retval0];
	} // callseq 24
	ld.global.f64 	%fd26, [%rd20+8];
	st.local.f64 	[%rd2], %fd26;
	{ // callseq 25, 0
	.param .b64 param0;
	st.param.b64 	[param0], %rd22;
	.param .b64 param1;
	st.param.b64 	[param1], %rd23;
	.param .b32 retval0;
	call.uni (retval0), 
	vprintf, 
	(
	param0, 
	param1
	);
	ld.param.b32 	%r68, [retval0];
	} // callseq 25
	ld.global.f64 	%fd27, [%rd20+16];
	st.local.f64 	[%rd2], %fd27;
	{ // callseq 26, 0
	.param .b64 param0;
	st.param.b64 	[param0], %rd22;
	.param .b64 param1;
	st.param.b64 	[param1], %rd23;
	.param .b32 retval0;
	call.uni (retval0), 
	vprintf, 
	(
	param0, 
	param1
	);
	ld.param.b32 	%r70, [retval0];
	} // callseq 26
	ld.global.f64 	%fd28, [%rd20+24];
	st.local.f64 	[%rd2], %fd28;
	{ // callseq 27, 0
	.param .b64 param0;
	st.param.b64 	[param0], %rd22;
	.param .b64 param1;
	st.param.b64 	[param1], %rd23;
	.param .b32 retval0;
	call.uni (retval0), 
	vprintf, 
	(
	param0, 
	param1
	);
	ld.param.b32 	%r72, [retval0];
	} // callseq 27
	add.s32 	%r80, %r80, 4;
$L__BB0_10:
	setp.eq.s32 	%p8, %r10, 0;
	@%p8 bra 	$L__BB0_13;
	mul.wide.u32 	%rd24, %r80, 8;
	add.s64 	%rd31, %rd1, %rd24;
	neg.s32 	%r82, %r10;
	mov.u64 	%rd25, $str;
	add.u64 	%rd27, %SP, 0;
$L__BB0_12:
	.pragma "nounroll";
	ld.global.f64 	%fd29, [%rd31];
	st.local.f64 	[%rd2], %fd29;
	cvta.global.u64 	%rd26, %rd25;
	{ // callseq 28, 0
	.param .b64 param0;
	st.param.b64 	[param0], %rd26;
	.param .b64 param1;
	st.param.b64 	[param1], %rd27;
	.param .b32 retval0;
	call.uni (retval0), 
	vprintf, 
	(
	param0, 
	param1
	);
	ld.param.b32 	%r74, [retval0];
	} // callseq 28
	add.s64 	%rd31, %rd31, 8;
	add.s32 	%r82, %r82, 1;
	setp.ne.s32 	%p9, %r82, 0;
	@%p9 bra 	$L__BB0_12;
$L__BB0_13:
	mov.u64 	%rd28, $str$1;
	cvta.global.u64 	%rd29, %rd28;
	{ // callseq 29, 0
	.param .b64 param0;
	st.param.b64 	[param0], %rd29;
	.param .b64 param1;
	st.param.b64 	[param1], 0;
	.param .b32 retval0;
	call.uni (retval0), 
	vprintf, 
	(
	param0, 
	param1
	);
	ld.param.b32 	%r76, [retval0];
	} // callseq 29
	ret;

}


// ===== COMPILED SASS (sm_100) =====

	.target	sm_100

	.elftype	@"ET_EXEC"


//--------------------- .note.nv.tkinfo           --------------------------
	.section	.note.nv.tkinfo,"",@"SHT_NOTE"
	.sectionflags	@"SHF_NOTE_NV_TKINFO"
	.tkinfo
        /*0018*/ 	.word	0x00000002
        /*0030*/ 	.string	""
        /*0030*/ 	.string	"ptxas"
        /*0030*/ 	.string	"Cuda compilation tools, release 13.0, V13.0.88"
        /*0030*/ 	.string	"Build cuda_13.0.r13.0/compiler.36424714_0"
        /*0030*/ 	.string	"-arch sm_100 -m 64 "



//--------------------- .note.nv.cuinfo           --------------------------
	.section	.note.nv.cuinfo,"",@"SHT_NOTE"
	.sectionflags	@"SHF_NOTE_NV_CUINFO"
        /*0018*/ 	.short	0x0002
        /*001a*/ 	.short	0x0064
        /*001c*/ 	.short	0x0082
	.zero		2


//--------------------- .nv.info                  --------------------------
	.section	.nv.info,"",@"SHT_CUDA_INFO"
	.align	4


	//----- nvinfo : EIATTR_REGCOUNT
	.align		4
        /*0000*/ 	.byte	0x04, 0x2f
        /*0002*/ 	.short	(.L_3 - .L_2)
	.align		4
.L_2:
        /*0004*/ 	.word	index@(_Z10dis_matrixPdi)
        /*0008*/ 	.word	0x0000001b


	//----- nvinfo : EIATTR_FRAME_SIZE
	.align		4
.L_3:
        /*000c*/ 	.byte	0x04, 0x11
        /*000e*/ 	.short	(.L_5 - .L_4)
	.align		4
.L_4:
        /*0010*/ 	.word	index@(_Z10dis_matrixPdi)
        /*0014*/ 	.word	0x00000008


	//----- nvinfo : EIATTR_MIN_STACK_SIZE
	.align		4
.L_5:
        /*0018*/ 	.byte	0x04, 0x12
        /*001a*/ 	.short	(.L_7 - .L_6)
	.align		4
.L_6:
        /*001c*/ 	.word	index@(_Z10dis_matrixPdi)
        /*0020*/ 	.word	0x00000008
.L_7:


//--------------------- .nv.compat                --------------------------
	.section	.nv.compat,"",@"SHT_CUDA_COMPAT_INFO"
	.align	4
        /*0000*/ 	.byte	0x02, 0x09, 0x00, 0x00, 0x02, 0x02, 0x01, 0x00, 0x02, 0x05, 0x05, 0x00, 0x03, 0x07, 0x01, 0x01
        /*0010*/ 	.byte	0x02, 0x03, 0x00, 0x00, 0x02, 0x06, 0x01, 0x00, 0x04, 0x0b, 0x08, 0x00, 0x09, 0x00, 0x00, 0x00
        /*0020*/ 	.byte	0x00, 0x00, 0x00, 0x00


//--------------------- .nv.info._Z10dis_matrixPdi --------------------------
	.section	.nv.info._Z10dis_matrixPdi,"",@"SHT_CUDA_INFO"
	.sectionflags	@""
	.align	4


	//----- nvinfo : EIATTR_CUDA_API_VERSION
	.align		4
        /*0000*/ 	.byte	0x04, 0x37
        /*0002*/ 	.short	(.L_9 - .L_8)
.L_8:
        /*0004*/ 	.word	0x00000082


	//----- nvinfo : EIATTR_KPARAM_INFO
	.align		4
.L_9:
        /*0008*/ 	.byte	0x04, 0x17
        /*000a*/ 	.short	(.L_11 - .L_10)
.L_10:
        /*000c*/ 	.word	0x00000000
        /*0010*/ 	.short	0x0001
        /*0012*/ 	.short	0x0008
        /*0014*/ 	.byte	0x00, 0xf0, 0x11, 0x00


	//----- nvinfo : EIATTR_KPARAM_INFO
	.align		4
.L_11:
        /*0018*/ 	.byte	0x04, 0x17
        /*001a*/ 	.short	(.L_13 - .L_12)
.L_12:
        /*001c*/ 	.word	0x00000000
        /*0020*/ 	.short	0x0000
        /*0022*/ 	.short	0x0000
        /*0024*/ 	.byte	0x00, 0xf5, 0x21, 0x00


	//----- nvinfo : EIATTR_SPARSE_MMA_MASK
	.align		4
.L_13:
        /*0028*/ 	.byte	0x03, 0x50
        /*002a*/ 	.short	0x0000


	//----- nvinfo : EIATTR_MAXREG_COUNT
	.align		4
        /*002c*/ 	.byte	0x03, 0x1b
        /*002e*/ 	.short	0x00ff


	//----- nvinfo : EIATTR_EXTERNS
	.align		4
        /*0030*/ 	.byte	0x04, 0x0f
        /*0032*/ 	.short	(.L_15 - .L_14)


	//   ....[0]....
	.align		4
.L_14:
        /*0034*/ 	.word	index@(vprintf)


	//----- nvinfo : EIATTR_MERCURY_ISA_VERSION
	.align		4
.L_15:
        /*0038*/ 	.byte	0x03, 0x5f
        /*003a*/ 	.short	0x0101


	//----- nvinfo : EIATTR_VRC_CTA_INIT_COUNT
	.align		4
        /*003c*/ 	.byte	0x02, 0x4a
	.zero		1
	.zero		1


	//----- nvinfo : EIATTR_SYSCALL_OFFSETS
	.align		4
        /*0040*/ 	.byte	0x04, 0x46
        /*0042*/ 	.short	(.L_17 - .L_16)


	//   ....[0]....
.L_16:
        /*0044*/ 	.word	0x00000250


	//   ....[1]....
        /*0048*/ 	.word	0x000002f0


	//   ....[2]....
        /*004c*/ 	.word	0x00000390


	//   ....[3]....
        /*0050*/ 	.word	0x00000430


	//   ....[4]....
        /*0054*/ 	.word	0x000004d0


	//   ....[5]....
        /*0058*/ 	.word	0x00000570


	//   ....[6]....
        /*005c*/ 	.word	0x00000610


	//   ....[7]....
        /*0060*/ 	.word	0x000006b0


	//   ....[8]....
        /*0064*/ 	.word	0x00000750


	//   ....[9]....
        /*0068*/ 	.word	0x000007f0


	//   ....[10]....
        /*006c*/ 	.word	0x00000890


	//   ....[11]....
        /*0070*/ 	.word	0x00000930


	//   ....[12]....
        /*0074*/ 	.word	0x000009d0


	//   ....[13]....
        /*0078*/ 	.word	0x00000a70


	//   ....[14]....
        /*007c*/ 	.word	0x00000b10


	//   ....[15]....
        /*0080*/ 	.word	0x00000bb0


	//   ....[16]....
        /*0084*/ 	.word	0x00000d40


	//   ....[17]....
        /*0088*/ 	.word	0x00000de0


	//   ....[18]....
        /*008c*/ 	.word	0x00000e80


	//   ....[19]....
        /*0090*/ 	.word	0x00000f20


	//   ....[20]....
        /*0094*/ 	.word	0x00000fc0


	//   ....[21]....
        /*0098*/ 	.word	0x00001060


	//   ....[22]....
        /*009c*/ 	.word	0x00001100


	//   ....[23]....
        /*00a0*/ 	.word	0x000011a0


	//   ....[24]....
        /*00a4*/ 	.word	0x000012e0


	//   ....[25]....
        /*00a8*/ 	.word	0x00001380


	//   ....[26]....
        /*00ac*/ 	.word	0x00001420


	//   ....[27]....
        /*00b0*/ 	.word	0x000014c0


	//   ....[28]....
        /*00b4*/ 	.word	0x00001620


	//   ....[29]....
        /*00b8*/ 	.word	0x000016f0


	//----- nvinfo : EIATTR_EXIT_INSTR_OFFSETS
	.align		4
.L_17:
        /*00bc*/ 	.byte	0x04, 0x1c
        /*00be*/ 	.short	(.L_19 - .L_18)


	//   ....[0]....
.L_18:
        /*00c0*/ 	.word	0x00001700


	//----- nvinfo : EIATTR_CRS_STACK_SIZE
	.align		4
.L_19:
        /*00c4*/ 	.byte	0x04, 0x1e
        /*00c6*/ 	.short	(.L_21 - .L_20)
.L_20:
        /*00c8*/ 	.word	0x00000000


	//----- nvinfo : EIATTR_CBANK_PARAM_SIZE
	.align		4
.L_21:
        /*00cc*/ 	.byte	0x03, 0x19
        /*00ce*/ 	.short	0x000c


	//----- nvinfo : EIATTR_PARAM_CBANK
	.align		4
        /*00d0*/ 	.byte	0x04, 0x0a
        /*00d2*/ 	.short	(.L_23 - .L_22)
	.align		4
.L_22:
        /*00d4*/ 	.word	index@(.nv.constant0._Z10dis_matrixPdi)
        /*00d8*/ 	.short	0x0380
        /*00da*/ 	.short	0x000c


	//----- nvinfo : EIATTR_SW_WAR
	.align		4
.L_23:
        /*00dc*/ 	.byte	0x04, 0x36
        /*00de*/ 	.short	(.L_25 - .L_24)
.L_24:
        /*00e0*/ 	.word	0x00000008
.L_25:


//--------------------- .nv.callgraph             --------------------------
	.section	.nv.callgraph,"",@"SHT_CUDA_CALLGRAPH"
	.align	4
	.sectionentsize	8
	.align		4
        /*0000*/ 	.word	0x00000000
	.align		4
        /*0004*/ 	.word	0xffffffff
	.align		4
        /*0008*/ 	.word	index@(_Z10dis_matrixPdi)
	.align		4
        /*000c*/ 	.word	index@(vprintf)
	.align		4
        /*0010*/ 	.word	0x00000000
	.align		4
        /*0014*/ 	.word	0xfffffffe
	.align		4
        /*0018*/ 	.word	0x00000000
	.align		4
        /*001c*/ 	.word	0xfffffffd
	.align		4
        /*0020*/ 	.word	0x00000000
	.align		4
        /*0024*/ 	.word	0xfffffffc


//--------------------- .nv.constant4             --------------------------
	.section	.nv.constant4,"a",@progbits
	.align	8
	.align		8
.nv.constant4:
        /*0000*/ 	.dword	vprintf
	.align		8
        /*0008*/ 	.dword	$str
	.align		8
        /*0010*/ 	.dword	$str$1


//--------------------- .text._Z10dis_matrixPdi   --------------------------
	.section	.text._Z10dis_matrixPdi,"ax",@progbits
	.align	128
        .global         _Z10dis_matrixPdi
        .type           _Z10dis_matrixPdi,@function
        .size           _Z10dis_matrixPdi,(.L_x_38 - _Z10dis_matrixPdi)
        .other          _Z10dis_matrixPdi,@"STO_CUDA_ENTRY STV_DEFAULT"
_Z10dis_matrixPdi:
.text._Z10dis_matrixPdi:
[----:B------:R-:W0:Y:S01]  /*0000*/  LDC R1, c[0x0][0x37c] ;  /* 0x0000df00ff017b82 */ /* 0x000e220000000800 */
[----:B------:R-:W1:Y:S01]  /*0010*/  LDCU UR4, c[0x0][0x388] ;  /* 0x00007100ff0477ac */ /* 0x000e620008000800 */
[----:B0-----:R-:W-:Y:S01]  /*0020*/  VIADD R1, R1, 0xfffffff8 ;  /* 0xfffffff801017836 */ /* 0x001fe20000000000 */
[----:B------:R-:W0:Y:S01]  /*0030*/  LDCU UR5, c[0x0][0x2f8] ;  /* 0x00005f00ff0577ac */ /* 0x000e220008000800 */
[----:B------:R-:W2:Y:S01]  /*0040*/  LDCU UR6, c[0x0][0x2fc] ;  /* 0x00005f80ff0677ac */ /* 0x000ea20008000800 */
[----:B-1----:R-:W-:Y:S02]  /*0050*/  UISETP.GE.AND UP0, UPT, UR4, 0x1, UPT ;  /* 0x000000010400788c */ /* 0x002fe4000bf06270 */
[----:B0-----:R-:W-:-:S05]  /*0060*/  IADD3 R18, P0, PT, R1, UR5, RZ ;  /* 0x0000000501127c10 */ /* 0x001fca000ff1e0ff */
[----:B--2---:R-:W-:Y:S02]  /*0070*/  IMAD.X R2, RZ, RZ, UR6, P0 ;  /* 0x00000006ff027e24 */ /* 0x004fe400080e06ff */
[----:B------:R-:W-:Y:S06]  /*0080*/  BRA.U !UP0, `(.L_x_0) ;  /* 0x00000015087c7547 */ /* 0x000fec000b800000 */
[----:B------:R-:W-:Y:S01]  /*0090*/  UISETP.GE.U32.AND UP0, UPT, UR4, 0x10, UPT ;  /* 0x000000100400788c */ /* 0x000fe2000bf06070 */
[----:B------:R-:W-:Y:S01]  /*00a0*/  HFMA2 R19, -RZ, RZ, 0, 0 ;  /* 0x00000000ff137431 */ /* 0x000fe200000001ff */
[----:B------:R-:W0:Y:S01]  /*00b0*/  LDCU.64 UR36, c[0x0][0x358] ;  /* 0x00006b00ff2477ac */ /* 0x000e220008000a00 */
[----:B------:R-:W-:-:S06]  /*00c0*/  ULOP3.LUT UR38, UR4, 0xf, URZ, 0xc0, !UPT ;  /* 0x0000000f04267892 */ /* 0x000fcc000f8ec0ff */
[----:B------:R-:W-:Y:S06]  /*00d0*/  BRA.U !UP0, `(.L_x_1) ;  /* 0x0000000908cc7547 */ /* 0x000fec000b800000 */
[----:B------:R-:W1:Y:S01]  /*00e0*/  LDCU.64 UR6, c[0x0][0x380] ;  /* 0x00007000ff0677ac */ /* 0x000e620008000a00 */
[----:B------:R-:W-:Y:S01]  /*00f0*/  BSSY.RECONVERGENT B6, `(.L_x_1) ;  /* 0x00000b1000067945 */ /* 0x000fe20003800200 */
[----:B------:R-:W-:-:S04]  /*0100*/  ULOP3.LUT UR4, UR4, 0x7ffffff0, URZ, 0xc0, !UPT ;  /* 0x7ffffff004047892 */ /* 0x000fc8000f8ec0ff */
[----:B------:R-:W-:Y:S02]  /*0110*/  UIADD3 UR8, UPT, UPT, -UR4, URZ, URZ ;  /* 0x000000ff04087290 */ /* 0x000fe4000fffe1ff */
[----:B------:R-:W-:-:S04]  /*0120*/  IMAD.U32 R19, RZ, RZ, UR4 ;  /* 0x00000004ff137e24 */ /* 0x000fc8000f8e00ff */
[----:B------:R-:W-:Y:S01]  /*0130*/  IMAD.U32 R23, RZ, RZ, UR8 ;  /* 0x00000008ff177e24 */ /* 0x000fe2000f8e00ff */
[----:B-1----:R-:W-:-:S04]  /*0140*/  UIADD3 UR5, UP0, UPT, UR6, 0x40, URZ ;  /* 0x0000004006057890 */ /* 0x002fc8000ff1e0ff */
[----:B------:R-:W-:Y:S02]  /*0150*/  UIADD3.X UR6, UPT, UPT, URZ, UR7, URZ, UP0, !UPT ;  /* 0x00000007ff067290 */ /* 0x000fe400087fe4ff */
[----:B------:R-:W-:-:S04]  /*0160*/  MOV R16, UR5 ;  /* 0x0000000500107c02 */ /* 0x000fc80008000f00 */
[----:B------:R-:W-:-:S07]  /*0170*/  IMAD.U32 R17, RZ, RZ, UR6 ;  /* 0x00000006ff117e24 */ /* 0x000fce000f8e00ff */
.L_x_18:
[----:B0-----:R-:W2:Y:S01]  /*0180*/  LDG.E.64 R10, desc[UR36][R16.64+-0x40] ;  /* 0xffffc024100a7981 */ /* 0x001ea2000c1e1b00 */
[----:B------:R-:W-:Y:S01]  /*0190*/  MOV R22, 0x0 ;  /* 0x0000000000167802 */ /* 0x000fe20000000f00 */
[----:B------:R-:W0:Y:S01]  /*01a0*/  LDCU.64 UR4, c[0x4][0x8] ;  /* 0x01000100ff0477ac */ /* 0x000e220008000a00 */
[----:B------:R-:W-:Y:S01]  /*01b0*/  VIADD R23, R23, 0x10 ;  /* 0x0000001017177836 */ /* 0x000fe20000000000 */
[----:B------:R-:W-:Y:S01]  /*01c0*/  MOV R7, R2 ;  /* 0x0000000200077202 */ /* 0x000fe20000000f00 */
[----:B------:R1:W3:Y:S01]  /*01d0*/  LDC.64 R8, c[0x4][R22] ;  /* 0x0100000016087b82 */ /* 0x0002e20000000a00 */
[----:B------:R-:W-:Y:S02]  /*01e0*/  IMAD.MOV.U32 R6, RZ, RZ, R18 ;  /* 0x000000ffff067224 */ /* 0x000fe400078e0012 */
[----:B------:R-:W-:-:S04]  /*01f0*/  ISETP.NE.AND P0, PT, R23, RZ, PT ;  /* 0x000000ff1700720c */ /* 0x000fc80003f05270 */
[----:B------:R-:W-:Y:S02]  /*0200*/  P2R R24, PR, RZ, 0x1 ;  /* 0x00000001ff187803 */ /* 0x000fe40000000000 */
[----:B0-----:R-:W-:Y:S01]  /*0210*/  MOV R4, UR4 ;  /* 0x0000000400047c02 */ /* 0x001fe20008000f00 */
[----:B------:R-:W-:Y:S01]  /*0220*/  IMAD.U32 R5, RZ, RZ, UR5 ;  /* 0x00000005ff057e24 */ /* 0x000fe2000f8e00ff */
[----:B--23--:R1:W-:Y:S06]  /*0230*/  STL.64 [R1], R10 ;  /* 0x0000000a01007387 */ /* 0x00c3ec0000100a00 */
[----:B------:R-:W-:-:S07]  /*0240*/  LEPC R20, `(.L_x_2) ;  /* 0x000000001014794e */ /* 0x000fce0000000000 */
[----:B-1----:R-:W-:Y:S05]  /*0250*/  CALL.ABS.NOINC R8 ;  /* 0x0000000008007343 */ /* 0x002fea0003c00000 */
.L_x_2:
[----:B------:R-:W2:Y:S01]  /*0260*/  LDG.E.64 R10, desc[UR36][R16.64+-0x38] ;  /* 0xffffc824100a7981 */ /* 0x000ea2000c1e1b00 */
[----:B------:R0:W1:Y:S01]  /*0270*/  LDC.64 R8, c[0x4][R22] ;  /* 0x0100000016087b82 */ /* 0x0000620000000a00 */
[----:B------:R-:W3:Y:S01]  /*0280*/  LDCU.64 UR4, c[0x4][0x8] ;  /* 0x01000100ff0477ac */ /* 0x000ee20008000a00 */
[----:B------:R-:W-:Y:S01]  /*0290*/  MOV R6, R18 ;  /* 0x0000001200067202 */ /* 0x000fe20000000f00 */
[----:B------:R-:W-:Y:S02]  /*02a0*/  IMAD.MOV.U32 R7, RZ, RZ, R2 ;  /* 0x000000ffff077224 */ /* 0x000fe400078e0002 */
[----:B---3--:R-:W-:Y:S02]  /*02b0*/  IMAD.U32 R4, RZ, RZ, UR4 ;  /* 0x00000004ff047e24 */ /* 0x008fe4000f8e00ff */
[----:B------:R-:W-:Y:S01]  /*02c0*/  IMAD.U32 R5, RZ, RZ, UR5 ;  /* 0x00000005ff057e24 */ /* 0x000fe2000f8e00ff */
[----:B-12---:R0:W-:Y:S06]  /*02d0*/  STL.64 [R1], R10 ;  /* 0x0000000a01007387 */ /* 0x0061ec0000100a00 */
[----:B------:R-:W-:-:S07]  /*02e0*/  LEPC R20, `(.L_x_3) ;  /* 0x000000001014794e */ /* 0x000fce0000000000 */
[----:B0-----:R-:W-:Y:S05]  /*02f0*/  CALL.ABS.NOINC R8 ;  /* 0x0000000008007343 */ /* 0x001fea0003c00000 */
.L_x_3:
[----:B------:R-:W2:Y:S01]  /*0300*/  LDG.E.64 R10, desc[UR36][R16.64+-0x30] ;  /* 0xffffd024100a7981 */ /* 0x000ea2000c1e1b00 */
[----:B------:R0:W1:Y:S01]  /*0310*/  LDC.64 R8, c[0x4][R22] ;  /* 0x0100000016087b82 */ /* 0x0000620000000a00 */
[----:B------:R-:W3:Y:S01]  /*0320*/  LDCU.64 UR4, c[0x4][0x8] ;  /* 0x01000100ff0477ac */ /* 0x000ee20008000a00 */
[----:B------:R-:W-:Y:S02]  /*0330*/  IMAD.MOV.U32 R6, RZ, RZ, R18 ;  /* 0x000000ffff067224 */ /* 0x000fe400078e0012 */
[----:B------:R-:W-:Y:S02]  /*0340*/  IMAD.MOV.U32 R7, RZ, RZ, R2 ;  /* 0x000000ffff077224 */ /* 0x000fe400078e0002 */
[----:B---3--:R-:W-:Y:S01]  /*0350*/  IMAD.U32 R4, RZ, RZ, UR4 ;  /* 0x00000004ff047e24 */ /* 0x008fe2000f8e00ff */
[----:B------:R-:W-:Y:S01]  /*0360*/  MOV R5, UR5 ;  /* 0x0000000500057c02 */ /* 0x000fe20008000f00 */
[----:B-12---:R0:W-:Y:S06]  /*0370*/  STL.64 [R1], R10 ;  /* 0x0000000a01007387 */ /* 0x0061ec0000100a00 */
[----:B------:R-:W-:-:S07]  /*0380*/  LEPC R20, `(.L_x_4) ;  /* 0x000000001014794e */ /* 0x000fce0000000000 */
[----:B0-----:R-:W-:Y:S05]  /*0390*/  CALL.ABS.NOINC R8 ;  /* 0x0000000008007343 */ /* 0x001fea0003c00000 */
.L_x_4:
[----:B------:R-:W2:Y:S01]  /*03a0*/  LDG.E.64 R10, desc[UR36][R16.64+-0x28] ;  /* 0xffffd824100a7981 */ /* 0x000ea2000c1e1b00 */
[----:B------:R0:W1:Y:S01]  /*03b0*/  LDC.64 R8, c[0x4][R22] ;  /* 0x0100000016087b82 */ /* 0x0000620000000a00 */
[----:B------:R-:W3:Y:S01]  /*03c0*/  LDCU.64 UR4, c[0x4][0x8] ;  /* 0x01000100ff0477ac */ /* 0x000ee20008000a00 */
[----:B------:R-:W-:Y:S01]  /*03d0*/  IMAD.MOV.U32 R6, RZ, RZ, R18 ;  /* 0x000000ffff067224 */ /* 0x000fe200078e0012 */
[----:B------:R-:W-:Y:S02]  /*03e0*/  MOV R7, R2 ;  /* 0x0000000200077202 */ /* 0x000fe40000000f00 */
[----:B---3--:R-:W-:Y:S01]  /*03f0*/  MOV R4, UR4 ;  /* 0x0000000400047c02 */ /* 0x008fe20008000f00 */
[----:B------:R-:W-:Y:S01]  /*0400*/  IMAD.U32 R5, RZ, RZ, UR5 ;  /* 0x00000005ff057e24 */ /* 0x000fe2000f8e00ff */
[----:B-12---:R0:W-:Y:S06]  /*0410*/  STL.64 [R1], R10 ;  /* 0x0000000a01007387 */ /* 0x0061ec0000100a00 */
[----:B------:R-:W-:-:S07]  /*0420*/  LEPC R20, `(.L_x_5) ;  /* 0x000000001014794e */ /* 0x000fce0000000000 */
[----:B0-----:R-:W-:Y:S05]  /*0430*/  CALL.ABS.NOINC R8 ;  /* 0x0000000008007343 */ /* 0x001fea0003c00000 */
.L_x_5:
        /* <DEDUP_REMOVED lines=10> */
.L_x_6:
        /* <DEDUP_REMOVED lines=10> */
.L_x_7:
        /* <DEDUP_REMOVED lines=10> */
.L_x_8:
        /* <DEDUP_REMOVED lines=10> */
.L_x_9:
        /* <DEDUP_REMOVED lines=10> */
.L_x_10:
        /* <DEDUP_REMOVED lines=10> */
.L_x_11:
        /* <DEDUP_REMOVED lines=10> */
.L_x_12:
        /* <DEDUP_REMOVED lines=10> */
.L_x_13:
        /* <DEDUP_REMOVED lines=10> */
.L_x_14:
        /* <DEDUP_REMOVED lines=10> */
.L_x_15:
        /* <DEDUP_REMOVED lines=10> */
.L_x_16:
        /* <DEDUP_REMOVED lines=10> */
.L_x_17:
[----:B------:R-:W-:Y:S02]  /*0bc0*/  ISETP.NE.AND P6, PT, R24, RZ, PT ;  /* 0x000000ff1800720c */ /* 0x000fe40003fc5270 */
[----:B------:R-:W-:-:S05]  /*0bd0*/  IADD3 R16, P0, PT, R16, 0x80, RZ ;  /* 0x0000008010107810 */ /* 0x000fca0007f1e0ff */
[----:B------:R-:W-:-:S06]  /*0be0*/  IMAD.X R17, RZ, RZ, R17, P0 ;  /* 0x000000ffff117224 */ /* 0x000fcc00000e0611 */
[----:B------:R-:W-:Y:S05]  /*0bf0*/  @P6 BRA `(.L_x_18) ;  /* 0xfffffff400606947 */ /* 0x000fea000383ffff */
[----:B------:R-:W-:Y:S05]  /*0c00*/  BSYNC.RECONVERGENT B6 ;  /* 0x0000000000067941 */ /* 0x000fea0003800200 */
.L_x_1:
[----:B------:R-:W-:Y:S01]  /*0c10*/  UISETP.NE.AND UP0, UPT, UR38, URZ, UPT ;  /* 0x000000ff2600728c */ /* 0x000fe2000bf05270 */
[----:B------:R-:W-:Y:S08]  /*0c20*/  BSSY.RECONVERGENT B6, `(.L_x_0) ;  /* 0x00000a5000067945 */ /* 0x000ff00003800200 */
[----:B------:R-:W-:Y:S05]  /*0c30*/  BRA.U !UP0, `(.L_x_19) ;  /* 0x00000009088c7547 */ /* 0x000fea000b800000 */
[----:B------:R-:W1:Y:S01]  /*0c40*/  LDC R23, c[0x0][0x388] ;  /* 0x0000e200ff177b82 */ /* 0x000e620000000800 */
[----:B------:R-:W-:Y:S01]  /*0c50*/  UISETP.GE.U32.AND UP0, UPT, UR38, 0x8, UPT ;  /* 0x000000082600788c */ /* 0x000fe2000bf06070 */
[----:B-1----:R-:W-:-:S08]  /*0c60*/  LOP3.LUT R23, R23, 0x7, RZ, 0xc0, !PT ;  /* 0x0000000717177812 */ /* 0x002fd000078ec0ff */
[----:B------:R-:W-:Y:S05]  /*0c70*/  BRA.U !UP0, `(.L_x_20) ;  /* 0x0000000508507547 */ /* 0x000fea000b800000 */
[----:B------:R-:W1:Y:S01]  /*0c80*/  LDC.64 R16, c[0x0][0x380] ;  /* 0x0000e000ff107b82 */ /* 0x000e620000000a00 */
[----:B------:R-:W-:Y:S01]  /*0c90*/  MOV R22, 0x0 ;  /* 0x0000000000167802 */ /* 0x000fe20000000f00 */
[----:B------:R-:W2:Y:S01]  /*0ca0*/  LDCU.64 UR4, c[0x4][0x8] ;  /* 0x01000100ff0477ac */ /* 0x000ea20008000a00 */
[----:B-1----:R-:W-:-:S05]  /*0cb0*/  IMAD.WIDE.U32 R16, R19, 0x8, R16 ;  /* 0x0000000813107825 */ /* 0x002fca00078e0010 */
[----:B0-----:R-:W3:Y:S01]  /*0cc0*/  LDG.E.64 R10, desc[UR36][R16.64] ;  /* 0x00000024100a7981 */ /* 0x001ee2000c1e1b00 */
[----:B------:R0:W1:Y:S01]  /*0cd0*/  LDC.64 R8, c[0x4][R22] ;  /* 0x0100000016087b82 */ /* 0x0000620000000a00 */
[----:B--2---:R-:W-:Y:S01]  /*0ce0*/  IMAD.U32 R4, RZ, RZ, UR4 ;  /* 0x00000004ff047e24 */ /* 0x004fe2000f8e00ff */
[----:B------:R-:W-:Y:S01]  /*0cf0*/  MOV R5, UR5 ;  /* 0x0000000500057c02 */ /* 0x000fe20008000f00 */
[----:B------:R-:W-:Y:S02]  /*0d00*/  IMAD.MOV.U32 R6, RZ, RZ, R18 ;  /* 0x000000ffff067224 */ /* 0x000fe400078e0012 */
[----:B------:R-:W-:Y:S01]  /*0d10*/  IMAD.MOV.U32 R7, RZ, RZ, R2 ;  /* 0x000000ffff077224 */ /* 0x000fe200078e0002 */
[----:B-1-3--:R0:W-:Y:S06]  /*0d20*/  STL.64 [R1], R10 ;  /* 0x0000000a01007387 */ /* 0x00a1ec0000100a00 */
[----:B------:R-:W-:-:S07]  /*0d30*/  LEPC R20, `(.L_x_21) ;  /* 0x000000001014794e */ /* 0x000fce0000000000 */
[----:B0-----:R-:W-:Y:S05]  /*0d40*/  CALL.ABS.NOINC R8 ;  /* 0x0000000008007343 */ /* 0x001fea0003c00000 */
.L_x_21:
        /* <DEDUP_REMOVED lines=10> */
.L_x_22:
        /* <DEDUP_REMOVED lines=10> */
.L_x_23:
        /* <DEDUP_REMOVED lines=10> */
.L_x_24:
        /* <DEDUP_REMOVED lines=10> */
.L_x_25:
        /* <DEDUP_REMOVED lines=10> */
.L_x_26:
        /* <DEDUP_REMOVED lines=10> */
.L_x_27:
        /* <DEDUP_REMOVED lines=10> */
.L_x_28:
[----:B------:R-:W-:-:S07]  /*11b0*/  VIADD R19, R19, 0x8 ;  /* 0x0000000813137836 */ /* 0x000fce0000000000 */
.L_x_20:
[----:B------:R-:W-:-:S13]  /*11c0*/  ISETP.NE.AND P0, PT, R23, RZ, PT ;  /* 0x000000ff1700720c */ /* 0x000fda0003f05270 */
[----:B------:R-:W-:Y:S05]  /*11d0*/  @!P0 BRA `(.L_x_19) ;  /* 0x0000000400248947 */ /* 0x000fea0003800000 */
[----:B------:R-:W1:Y:S01]  /*11e0*/  LDC R0, c[0x0][0x388] ;  /* 0x0000e200ff007b82 */ /* 0x000e620000000800 */
[----:B------:R-:W-:Y:S02]  /*11f0*/  ISETP.GE.U32.AND P0, PT, R23, 0x4, PT ;  /* 0x000000041700780c */ /* 0x000fe40003f06070 */
[----:B-1----:R-:W-:-:S11]  /*1200*/  LOP3.LUT R23, R0, 0x3, RZ, 0xc0, !PT ;  /* 0x0000000300177812 */ /* 0x002fd600078ec0ff */
[----:B------:R-:W-:Y:S05]  /*1210*/  @!P0 BRA `(.L_x_29) ;  /* 0x0000000000b08947 */ /* 0x000fea0003800000 */
        /* <DEDUP_REMOVED lines=13> */
.L_x_30:
        /* <DEDUP_REMOVED lines=10> */
.L_x_31:
        /* <DEDUP_REMOVED lines=10> */
.L_x_32:
        /* <DEDUP_REMOVED lines=10> */
.L_x_33:
[----:B------:R-:W-:-:S07]  /*14d0*/  IADD3 R19, PT, PT, R19, 0x4, RZ ;  /* 0x0000000413137810 */ /* 0x000fce0007ffe0ff */
.L_x_29:
[----:B------:R-:W-:-:S13]  /*14e0*/  ISETP.NE.AND P0, PT, R23, RZ, PT ;  /* 0x000000ff1700720c */ /* 0x000fda0003f05270 */
[----:B------:R-:W-:Y:S05]  /*14f0*/  @!P0 BRA `(.L_x_19) ;  /* 0x00000000005c8947 */ /* 0x000fea0003800000 */
[----:B------:R-:W1:Y:S01]  /*1500*/  LDC.64 R16, c[0x0][0x380] ;  /* 0x0000e000ff107b82 */ /* 0x000e620000000a00 */
[----:B------:R-:W-:Y:S02]  /*1510*/  IMAD.MOV R23, RZ, RZ, -R23 ;  /* 0x000000ffff177224 */ /* 0x000fe400078e0a17 */
[----:B-1----:R-:W-:-:S07]  /*1520*/  IMAD.WIDE.U32 R16, R19, 0x8, R16 ;  /* 0x0000000813107825 */ /* 0x002fce00078e0010 */
.L_x_35:
[----:B------:R-:W-:Y:S01]  /*1530*/  IMAD.MOV.U32 R10, RZ, RZ, R16 ;  /* 0x000000ffff0a7224 */ /* 0x000fe200078e0010 */
[----:B------:R-:W-:Y:S01]  /*1540*/  MOV R11, R17 ;  /* 0x00000011000b7202 */ /* 0x000fe20000000f00 */
[----:B------:R-:W1:Y:S05]  /*1550*/  LDCU.64 UR4, c[0x4][0x8] ;  /* 0x01000100ff0477ac */ /* 0x000e6a0008000a00 */
[----:B0-----:R-:W2:Y:S01]  /*1560*/  LDG.E.64 R10, desc[UR36][R10.64] ;  /* 0x000000240a0a7981 */ /* 0x001ea2000c1e1b00 */
[----:B------:R-:W-:Y:S01]  /*1570*/  MOV R8, 0x0 ;  /* 0x0000000000087802 */ /* 0x000fe20000000f00 */
[----:B------:R-:W-:Y:S02]  /*1580*/  VIADD R23, R23, 0x1 ;  /* 0x0000000117177836 */ /* 0x000fe40000000000 */
[----:B------:R-:W-:-:S02]  /*1590*/  IMAD.MOV.U32 R6, RZ, RZ, R18 ;  /* 0x000000ffff067224 */ /* 0x000fc400078e0012 */
[----:B------:R-:W-:Y:S01]  /*15a0*/  IMAD.MOV.U32 R7, RZ, RZ, R2 ;  /* 0x000000ffff077224 */ /* 0x000fe200078e0002 */
[----:B------:R-:W0:Y:S01]  /*15b0*/  LDC.64 R8, c[0x4][R8] ;  /* 0x0100000008087b82 */ /* 0x000e220000000a00 */
[----:B------:R-:W-:-:S04]  /*15c0*/  ISETP.NE.AND P0, PT, R23, RZ, PT ;  /* 0x000000ff1700720c */ /* 0x000fc80003f05270 */
[----:B------:R-:W-:Y:S01]  /*15d0*/  P2R R0, PR, RZ, 0x1 ;  /* 0x00000001ff007803 */ /* 0x000fe20000000000 */
[----:B-1----:R-:W-:Y:S01]  /*15e0*/  IMAD.U32 R4, RZ, RZ, UR4 ;  /* 0x00000004ff047e24 */ /* 0x002fe2000f8e00ff */
[----:B------:R-:W-:Y:S01]  /*15f0*/  MOV R5, UR5 ;  /* 0x0000000500057c02 */ /* 0x000fe20008000f00 */
[----:B0-2---:R1:W-:Y:S06]  /*1600*/  STL.64 [R1], R10 ;  /* 0x0000000a01007387 */ /* 0x0053ec0000100a00 */
[----:B------:R-:W-:-:S07]  /*1610*/  LEPC R20, `(.L_x_34) ;  /* 0x000000001014794e */ /* 0x000fce0000000000 */
[----:B-1----:R-:W-:Y:S05]  /*1620*/  CALL.ABS.NOINC R8 ;  /* 0x0000000008007343 */ /* 0x002fea0003c00000 */
.L_x_34:
[----:B------:R-:W-:Y:S02]  /*1630*/  ISETP.NE.AND P6, PT, R23, RZ, PT ;  /* 0x000000ff1700720c */ /* 0x000fe40003fc5270 */
[----:B------:R-:W-:-:S04]  /*1640*/  IADD3 R16, P0, PT, R16, 0x8, RZ ;  /* 0x0000000810107810 */ /* 0x000fc80007f1e0ff */
[----:B------:R-:W-:-:S07]  /*1650*/  IADD3.X R17, PT, PT, RZ, R17, RZ, P0, !PT ;  /* 0x00000011ff117210 */ /* 0x000fce00007fe4ff */
[----:B------:R-:W-:Y:S05]  /*1660*/  @P6 BRA `(.L_x_35) ;  /* 0xfffffffc00b06947 */ /* 0x000fea000383ffff */
.L_x_19:
[----:B0-----:R-:W-:Y:S05]  /*1670*/  BSYNC.RECONVERGENT B6 ;  /* 0x0000000000067941 */ /* 0x001fea0003800200 */
.L_x_0:
[----:B------:R-:W-:Y:S01]  /*1680*/  MOV R0, 0x0 ;  /* 0x0000000000007802 */ /* 0x000fe20000000f00 */
[----:B------:R-:W0:Y:S01]  /*1690*/  LDCU.64 UR4, c[0x4][0x10] ;  /* 0x01000200ff0477ac */ /* 0x000e220008000a00 */
[----:B------:R-:W-:Y:S02]  /*16a0*/  CS2R R6, SRZ ;  /* 0x0000000000067805 */ /* 0x000fe4000001ff00 */
[----:B------:R1:W2:Y:S01]  /*16b0*/  LDC.64 R2, c[0x4][R0] ;  /* 0x0100000000027b82 */ /* 0x0002a20000000a00 */
[----:B0-----:R-:W-:Y:S01]  /*16c0*/  IMAD.U32 R4, RZ, RZ, UR4 ;  /* 0x00000004ff047e24 */ /* 0x001fe2000f8e00ff */
[----:B-1----:R-:W-:-:S07]  /*16d0*/  MOV R5, UR5 ;  /* 0x0000000500057c02 */ /* 0x002fce0008000f00 */
[----:B------:R-:W-:-:S07]  /*16e0*/  LEPC R20, `(.L_x_36) ;  /* 0x000000001014794e */ /* 0x000fce0000000000 */
[----:B--2---:R-:W-:Y:S05]  /*16f0*/  CALL.ABS.NOINC R2 ;  /* 0x0000000002007343 */ /* 0x004fea0003c00000 */
.L_x_36:
[----:B------:R-:W-:Y:S05]  /*1700*/  EXIT ;  /* 0x000000000000794d */ /* 0x000fea0003800000 */
.L_x_37:
[----:B------:R-:W-:-:S00]  /*1710*/  BRA `(.L_x_37) ;  /* 0xfffffffc00fc7947 */ /* 0x000fc0000383ffff */
[----:B------:R-:W-:-:S00]  /*1720*/  NOP ;  /* 0x0000000000007918 */ /* 0x000fc00000000000 */
        /* <DEDUP_REMOVED lines=13> */
.L_x_38:


//--------------------- .nv.global.init           --------------------------
	.section	.nv.global.init,"aw",@progbits
.nv.global.init:
	.type		$str$1,@object
	.size		$str$1,($str - $str$1)
$str$1:
        /*0000*/ 	.byte	0x0a, 0x00
	.type		$str,@object
	.size		$str,(.L_0 - $str)
$str:
        /*0002*/ 	.byte	0x25, 0x2e, 0x31, 0x66, 0x09, 0x00
.L_0:


//--------------------- .nv.shared.reserved.0     --------------------------
	.section	.nv.shared.reserved.0,"aw",@nobits
	.weak		__nv_reservedSMEM_offset_0_alias
	.size		__nv_reservedSMEM_offset_0_alias, 0, 64
	.other		__nv_reservedSMEM_offset_0_alias,@"STO_CUDA_RESERVED_SHARED STV_DEFAULT"
__nv_reservedSMEM_offset_0_alias:
	.zero		0
	.zero		64


//--------------------- .nv.constant0._Z10dis_matrixPdi --------------------------
	.section	.nv.constant0._Z10dis_matrixPdi,"a",@progbits
	.sectionflags	@""
	.align	4
.nv.constant0._Z10dis_matrixPdi:
	.zero		908


//--------------------- SYMBOLS --------------------------

	.type		.nv.reservedSmem.offset0,@object
	.size		.nv.reservedSmem.offset0,0x4
	.type		vprintf,@function
